//
// Generated by NVIDIA NVVM Compiler
//
// Compiler Build ID: CL-36424714
// Cuda compilation tools, release 13.0, V13.0.88
// Based on NVVM 20.0.0
//

.version 9.0
.target sm_100
.address_size 64

	// .globl	_Z7dot_gpuPfS_S_

.visible .entry _Z7dot_gpuPfS_S_(
	.param .u64 .ptr .align 1 _Z7dot_gpuPfS_S__param_0,
	.param .u64 .ptr .align 1 _Z7dot_gpuPfS_S__param_1,
	.param .u64 .ptr .align 1 _Z7dot_gpuPfS_S__param_2
)
{


	ret;

}


// ===== COMPILED SASS (sm_100) =====

	.target	sm_100

	.elftype	@"ET_EXEC"


//--------------------- .note.nv.tkinfo           --------------------------
	.section	.note.nv.tkinfo,"",@"SHT_NOTE"
	.sectionflags	@"SHF_NOTE_NV_TKINFO"
	.tkinfo
        /*0018*/ 	.word	0x00000002
        /*0030*/ 	.string	""
        /*0030*/ 	.string	"ptxas"
        /*0030*/ 	.string	"Cuda compilation tools, release 13.0, V13.0.88"
        /*0030*/ 	.string	"Build cuda_13.0.r13.0/compiler.36424714_0"
        /*0030*/ 	.string	"-arch sm_100 -m 64 "



//--------------------- .note.nv.cuinfo           --------------------------
	.section	.note.nv.cuinfo,"",@"SHT_NOTE"
	.sectionflags	@"SHF_NOTE_NV_CUINFO"
        /*0018*/ 	.short	0x0002
        /*001a*/ 	.short	0x0064
        /*001c*/ 	.short	0x0082
	.zero		2


//--------------------- .nv.info                  --------------------------
	.section	.nv.info,"",@"SHT_CUDA_INFO"
	.align	4


	//----- nvinfo : EIATTR_REGCOUNT
	.align		4
        /*0000*/ 	.byte	0x04, 0x2f
        /*0002*/ 	.short	(.L_1 - .L_0)
	.align		4
.L_0:
        /*0004*/ 	.word	index@(_Z7dot_gpuPfS_S_)
        /*0008*/ 	.word	0x00000004


	//----- nvinfo : EIATTR_FRAME_SIZE
	.align		4
.L_1:
        /*000c*/ 	.byte	0x04, 0x11
        /*000e*/ 	.short	(.L_3 - .L_2)
	.align		4
.L_2:
        /*0010*/ 	.word	index@(_Z7dot_gpuPfS_S_)
        /*0014*/ 	.word	0x00000000


	//----- nvinfo : EIATTR_MIN_STACK_SIZE
	.align		4
.L_3:
        /*0018*/ 	.byte	0x04, 0x12
        /*001a*/ 	.short	(.L_5 - .L_4)
	.align		4
.L_4:
        /*001c*/ 	.word	index@(_Z7dot_gpuPfS_S_)
        /*0020*/ 	.word	0x00000000
.L_5:


//--------------------- .nv.compat                --------------------------
	.section	.nv.compat,"",@"SHT_CUDA_COMPAT_INFO"
	.align	4
        /*0000*/ 	.byte	0x02, 0x09, 0x00, 0x00, 0x02, 0x02, 0x01, 0x00, 0x02, 0x05, 0x05, 0x00, 0x03, 0x07, 0x01, 0x01
        /*0010*/ 	.byte	0x02, 0x03, 0x00, 0x00, 0x02, 0x06, 0x01, 0x00, 0x04, 0x0b, 0x08, 0x00, 0x09, 0x00, 0x00, 0x00
        /*0020*/ 	.byte	0x00, 0x00, 0x00, 0x00


//--------------------- .nv.info._Z7dot_gpuPfS_S_ --------------------------
	.section	.nv.info._Z7dot_gpuPfS_S_,"",@"SHT_CUDA_INFO"
	.sectionflags	@""
	.align	4


	//----- nvinfo : EIATTR_CUDA_API_VERSION
	.align		4
        /*0000*/ 	.byte	0x04, 0x37
        /*0002*/ 	.short	(.L_7 - .L_6)
.L_6:
        /*0004*/ 	.word	0x00000082


	//----- nvinfo : EIATTR_KPARAM_INFO
	.align		4
.L_7:
        /*0008*/ 	.byte	0x04, 0x17
        /*000a*/ 	.short	(.L_9 - .L_8)
.L_8:
        /*000c*/ 	.word	0x00000000
        /*0010*/ 	.short	0x0002
        /*0012*/ 	.short	0x0010
        /*0014*/ 	.byte	0x00, 0xf5, 0x21, 0x00


	//----- nvinfo : EIATTR_KPARAM_INFO
	.align		4
.L_9:
        /*0018*/ 	.byte	0x04, 0x17
        /*001a*/ 	.short	(.L_11 - .L_10)
.L_10:
        /*001c*/ 	.word	0x00000000
        /*0020*/ 	.short	0x0001
        /*0022*/ 	.short	0x0008
        /*0024*/ 	.byte	0x00, 0xf5, 0x21, 0x00


	//----- nvinfo : EIATTR_KPARAM_INFO
	.align		4
.L_11:
        /*0028*/ 	.byte	0x04, 0x17
        /*002a*/ 	.short	(.L_13 - .L_12)
.L_12:
        /*002c*/ 	.word	0x00000000
        /*0030*/ 	.short	0x0000
        /*0032*/ 	.short	0x0000
        /*0034*/ 	.byte	0x00, 0xf5, 0x21, 0x00


	//----- nvinfo : EIATTR_SPARSE_MMA_MASK
	.align		4
.L_13:
        /*0038*/ 	.byte	0x03, 0x50
        /*003a*/ 	.short	0x0000


	//----- nvinfo : EIATTR_MAXREG_COUNT
	.align		4
        /*003c*/ 	.byte	0x03, 0x1b
        /*003e*/ 	.short	0x00ff


	//----- nvinfo : EIATTR_MERCURY_ISA_VERSION
	.align		4
        /*0040*/ 	.byte	0x03, 0x5f
        /*0042*/ 	.short	0x0101


	//----- nvinfo : EIATTR_VRC_CTA_INIT_COUNT
	.align		4
        /*0044*/ 	.byte	0x02, 0x4a
	.zero		1
	.zero		1


	//----- nvinfo : EIATTR_EXIT_INSTR_OFFSETS
	.align		4
        /*0048*/ 	.byte	0x04, 0x1c
        /*004a*/ 	.short	(.L_15 - .L_14)


	//   ....[0]....
.L_14:
        /*004c*/ 	.word	0x00000010


	//----- nvinfo : EIATTR_CBANK_PARAM_SIZE
	.align		4
.L_15:
        /*0050*/ 	.byte	0x03, 0x19
        /*0052*/ 	.short	0x0018


	//----- nvinfo : EIATTR_PARAM_CBANK
	.align		4
        /*0054*/ 	.byte	0x04, 0x0a
        /*0056*/ 	.short	(.L_17 - .L_16)
	.align		4
.L_16:
        /*0058*/ 	.word	index@(.nv.constant0._Z7dot_gpuPfS_S_)
        /*005c*/ 	.short	0x0380
        /*005e*/ 	.short	0x0018


	//----- nvinfo : EIATTR_SW_WAR
	.align		4
.L_17:
        /*0060*/ 	.byte	0x04, 0x36
        /*0062*/ 	.short	(.L_19 - .L_18)
.L_18:
        /*0064*/ 	.word	0x00000008
.L_19:


//--------------------- .nv.callgraph             --------------------------
	.section	.nv.callgraph,"",@"SHT_CUDA_CALLGRAPH"
	.align	4
	.sectionentsize	8
	.align		4
        /*0000*/ 	.word	0x00000000
	.align		4
        /*0004*/ 	.word	0xffffffff
	.align		4
        /*0008*/ 	.word	0x00000000
	.align		4
        /*000c*/ 	.word	0xfffffffe
	.align		4
        /*0010*/ 	.word	0x00000000
	.align		4
        /*0014*/ 	.word	0xfffffffd
	.align		4
        /*0018*/ 	.word	0x00000000
	.align		4
        /*001c*/ 	.word	0xfffffffc


//--------------------- .text._Z7dot_gpuPfS_S_    --------------------------
	.section	.text._Z7dot_gpuPfS_S_,"ax",@progbits
	.align	128
        .global         _Z7dot_gpuPfS_S_
        .type           _Z7dot_gpuPfS_S_,@function
        .size           _Z7dot_gpuPfS_S_,(.L_x_1 - _Z7dot_gpuPfS_S_)
        .other          _Z7dot_gpuPfS_S_,@"STO_CUDA_ENTRY STV_DEFAULT"
_Z7dot_gpuPfS_S_:
.text._Z7dot_gpuPfS_S_:
[----:B------:R-:W-:Y:S01]  /*0000*/  LDC R1, c[0x0][0x37c] ;  /* 0x0000df00ff017b82 */ /* 0x000fe20000000800 */
[----:B------:R-:W-:Y:S05]  /*0010*/  EXIT ;  /* 0x000000000000794d */ /* 0x000fea0003800000 */
.L_x_0:
[----:B------:R-:W-:-:S00]  /*0020*/  BRA `(.L_x_0) ;  /* 0xfffffffc00fc7947 */ /* 0x000fc0000383ffff */
[----:B------:R-:W-:-:S00]  /*0030*/  NOP ;  /* 0x0000000000007918 */ /* 0x000fc00000000000 */
        /* <DEDUP_REMOVED lines=12> */
.L_x_1:


//--------------------- .nv.shared.reserved.0     --------------------------
	.section	.nv.shared.reserved.0,"aw",@nobits
	.weak		__nv_reservedSMEM_offset_0_alias
	.size		__nv_reservedSMEM_offset_0_alias, 0, 64
	.other		__nv_reservedSMEM_offset_0_alias,@"STO_CUDA_RESERVED_SHARED STV_DEFAULT"
__nv_reservedSMEM_offset_0_alias:
	.zero		0
	.zero		64


//--------------------- .nv.constant0._Z7dot_gpuPfS_S_ --------------------------
	.section	.nv.constant0._Z7dot_gpuPfS_S_,"a",@progbits
	.sectionflags	@""
	.align	4
.nv.constant0._Z7dot_gpuPfS_S_:
	.zero		920


//--------------------- SYMBOLS --------------------------

	.type		.nv.reservedSmem.offset0,@object
	.size		.nv.reservedSmem.offset0,0x4
